//
// Generated by NVIDIA NVVM Compiler
//
// Compiler Build ID: CL-36424714
// Cuda compilation tools, release 13.0, V13.0.88
// Based on NVVM 20.0.0
//

.version 9.0
.target sm_100
.address_size 64

	// .globl	_Z15matMulOptKernelPfS_S_i
// _ZZ15matMulOptKernelPfS_S_iE3Mds has been demoted
// _ZZ15matMulOptKernelPfS_S_iE3Nds has been demoted

.visible .entry _Z15matMulOptKernelPfS_S_i(
	.param .u64 .ptr .align 1 _Z15matMulOptKernelPfS_S_i_param_0,
	.param .u64 .ptr .align 1 _Z15matMulOptKernelPfS_S_i_param_1,
	.param .u64 .ptr .align 1 _Z15matMulOptKernelPfS_S_i_param_2,
	.param .u32 _Z15matMulOptKernelPfS_S_i_param_3
)
{
	.reg .pred 	%p<3>;
	.reg .b32 	%r<35>;
	.reg .b32 	%f<37>;
	.reg .b64 	%rd<15>;
	// demoted variable
	.shared .align 4 .b8 _ZZ15matMulOptKernelPfS_S_iE3Mds[64];
	// demoted variable
	.shared .align 4 .b8 _ZZ15matMulOptKernelPfS_S_iE3Nds[128];
	ld.param.u64 	%rd3, [_Z15matMulOptKernelPfS_S_i_param_0];
	ld.param.u64 	%rd4, [_Z15matMulOptKernelPfS_S_i_param_1];
	ld.param.u64 	%rd5, [_Z15matMulOptKernelPfS_S_i_param_2];
	ld.param.u32 	%r14, [_Z15matMulOptKernelPfS_S_i_param_3];
	mov.u32 	%r15, %ntid.y;
	mov.u32 	%r16, %ctaid.y;
	mov.u32 	%r1, %tid.y;
	mad.lo.s32 	%r2, %r15, %r16, %r1;
	mov.u32 	%r3, %tid.x;
	mov.u32 	%r17, %ctaid.x;
	mov.u32 	%r4, %ntid.x;
	mad.lo.s32 	%r5, %r17, %r4, %r3;
	cvt.rn.f32.s32 	%f9, %r14;
	mul.f32 	%f10, %f9, 0f3E800000;
	cvt.rpi.f32.f32 	%f1, %f10;
	setp.leu.f32 	%p1, %f1, 0f00000000;
	mov.f32 	%f35, 0f00000000;
	mov.f32 	%f36, %f35;
	@%p1 bra 	$L__BB0_3;
	mul.lo.s32 	%r6, %r14, %r2;
	shl.b32 	%r19, %r1, 4;
	mov.u32 	%r20, _ZZ15matMulOptKernelPfS_S_iE3Mds;
	add.s32 	%r7, %r20, %r19;
	shl.b32 	%r21, %r3, 2;
	add.s32 	%r8, %r7, %r21;
	shl.b32 	%r22, %r1, 5;
	mov.u32 	%r23, _ZZ15matMulOptKernelPfS_S_iE3Nds;
	add.s32 	%r9, %r23, %r22;
	add.s32 	%r24, %r23, %r21;
	add.s32 	%r10, %r24, 96;
	add.s32 	%r11, %r5, %r4;
	cvta.to.global.u64 	%rd1, %rd3;
	cvta.to.global.u64 	%rd2, %rd4;
	mov.b32 	%r34, 0;
	mov.f32 	%f35, 0f00000000;
$L__BB0_2:
	shl.b32 	%r25, %r34, 2;
	add.s32 	%r26, %r25, %r3;
	add.s32 	%r27, %r25, %r1;
	add.s32 	%r28, %r26, %r6;
	mul.wide.s32 	%rd6, %r28, 4;
	add.s64 	%rd7, %rd1, %rd6;
	ld.global.f32 	%f12, [%rd7];
	st.shared.f32 	[%r8], %f12;
	shl.b32 	%r29, %r26, 2;
	add.s32 	%r30, %r9, %r29;
	mad.lo.s32 	%r31, %r27, %r14, %r11;
	mul.wide.s32 	%rd8, %r31, 4;
	add.s64 	%rd9, %rd2, %rd8;
	ld.global.f32 	%f13, [%rd9];
	st.shared.f32 	[%r30], %f13;
	bar.sync 	0;
	ld.shared.f32 	%f14, [%r7];
	ld.shared.f32 	%f15, [%r10+-96];
	fma.rn.f32 	%f16, %f14, %f15, %f35;
	ld.shared.f32 	%f17, [%r10+-80];
	fma.rn.f32 	%f18, %f14, %f17, %f36;
	ld.shared.f32 	%f19, [%r7+4];
	ld.shared.f32 	%f20, [%r10+-64];
	fma.rn.f32 	%f21, %f19, %f20, %f16;
	ld.shared.f32 	%f22, [%r10+-48];
	fma.rn.f32 	%f23, %f19, %f22, %f18;
	ld.shared.f32 	%f24, [%r7+8];
	ld.shared.f32 	%f25, [%r10+-32];
	fma.rn.f32 	%f26, %f24, %f25, %f21;
	ld.shared.f32 	%f27, [%r10+-16];
	fma.rn.f32 	%f28, %f24, %f27, %f23;
	ld.shared.f32 	%f29, [%r7+12];
	ld.shared.f32 	%f30, [%r10];
	fma.rn.f32 	%f35, %f29, %f30, %f26;
	ld.shared.f32 	%f31, [%r10+16];
	fma.rn.f32 	%f36, %f29, %f31, %f28;
	bar.sync 	0;
	add.s32 	%r34, %r34, 1;
	cvt.rn.f32.u32 	%f32, %r34;
	setp.gt.f32 	%p2, %f1, %f32;
	@%p2 bra 	$L__BB0_2;
$L__BB0_3:
	cvta.to.global.u64 	%rd10, %rd5;
	mad.lo.s32 	%r32, %r14, %r2, %r5;
	mul.wide.s32 	%rd11, %r32, 4;
	add.s64 	%rd12, %rd10, %rd11;
	st.global.f32 	[%rd12], %f35;
	shl.b32 	%r33, %r4, 2;
	cvt.u64.u32 	%rd13, %r33;
	add.s64 	%rd14, %rd12, %rd13;
	st.global.f32 	[%rd14], %f36;
	ret;

}


// ===== COMPILED SASS (sm_100) =====

	.target	sm_100

	.elftype	@"ET_EXEC"


//--------------------- .note.nv.tkinfo           --------------------------
	.section	.note.nv.tkinfo,"",@"SHT_NOTE"
	.sectionflags	@"SHF_NOTE_NV_TKINFO"
	.tkinfo
        /*0018*/ 	.word	0x00000002
        /*0030*/ 	.string	""
        /*0030*/ 	.string	"ptxas"
        /*0030*/ 	.string	"Cuda compilation tools, release 13.0, V13.0.88"
        /*0030*/ 	.string	"Build cuda_13.0.r13.0/compiler.36424714_0"
        /*0030*/ 	.string	"-arch sm_100 -m 64 "



//--------------------- .note.nv.cuinfo           --------------------------
	.section	.note.nv.cuinfo,"",@"SHT_NOTE"
	.sectionflags	@"SHF_NOTE_NV_CUINFO"
        /*0018*/ 	.short	0x0002
        /*001a*/ 	.short	0x0064
        /*001c*/ 	.short	0x0082
	.zero		2


//--------------------- .nv.info                  --------------------------
	.section	.nv.info,"",@"SHT_CUDA_INFO"
	.align	4


	//----- nvinfo : EIATTR_REGCOUNT
	.align		4
        /*0000*/ 	.byte	0x04, 0x2f
        /*0002*/ 	.short	(.L_1 - .L_0)
	.align		4
.L_0:
        /*0004*/ 	.word	index@(_Z15matMulOptKernelPfS_S_i)
        /*0008*/ 	.word	0x00000020


	//----- nvinfo : EIATTR_FRAME_SIZE
	.align		4
.L_1:
        /*000c*/ 	.byte	0x04, 0x11
        /*000e*/ 	.short	(.L_3 - .L_2)
	.align		4
.L_2:
        /*0010*/ 	.word	index@(_Z15matMulOptKernelPfS_S_i)
        /*0014*/ 	.word	0x00000000


	//----- nvinfo : EIATTR_MIN_STACK_SIZE
	.align		4
.L_3:
        /*0018*/ 	.byte	0x04, 0x12
        /*001a*/ 	.short	(.L_5 - .L_4)
	.align		4
.L_4:
        /*001c*/ 	.word	index@(_Z15matMulOptKernelPfS_S_i)
        /*0020*/ 	.word	0x00000000
.L_5:


//--------------------- .nv.compat                --------------------------
	.section	.nv.compat,"",@"SHT_CUDA_COMPAT_INFO"
	.align	4
        /*0000*/ 	.byte	0x02, 0x09, 0x00, 0x00, 0x02, 0x02, 0x01, 0x00, 0x02, 0x05, 0x05, 0x00, 0x03, 0x07, 0x01, 0x01
        /*0010*/ 	.byte	0x02, 0x03, 0x00, 0x00, 0x02, 0x06, 0x01, 0x00, 0x04, 0x0b, 0x08, 0x00, 0x09, 0x00, 0x00, 0x00
        /*0020*/ 	.byte	0x00, 0x00, 0x00, 0x00


//--------------------- .nv.info._Z15matMulOptKernelPfS_S_i --------------------------
	.section	.nv.info._Z15matMulOptKernelPfS_S_i,"",@"SHT_CUDA_INFO"
	.sectionflags	@""
	.align	4


	//----- nvinfo : EIATTR_CUDA_API_VERSION
	.align		4
        /*0000*/ 	.byte	0x04, 0x37
        /*0002*/ 	.short	(.L_7 - .L_6)
.L_6:
        /*0004*/ 	.word	0x00000082


	//----- nvinfo : EIATTR_KPARAM_INFO
	.align		4
.L_7:
        /*0008*/ 	.byte	0x04, 0x17
        /*000a*/ 	.short	(.L_9 - .L_8)
.L_8:
        /*000c*/ 	.word	0x00000000
        /*0010*/ 	.short	0x0003
        /*0012*/ 	.short	0x0018
        /*0014*/ 	.byte	0x00, 0xf0, 0x11, 0x00


	//----- nvinfo : EIATTR_KPARAM_INFO
	.align		4
.L_9:
        /*0018*/ 	.byte	0x04, 0x17
        /*001a*/ 	.short	(.L_11 - .L_10)
.L_10:
        /*001c*/ 	.word	0x00000000
        /*0020*/ 	.short	0x0002
        /*0022*/ 	.short	0x0010
        /*0024*/ 	.byte	0x00, 0xf5, 0x21, 0x00


	//----- nvinfo : EIATTR_KPARAM_INFO
	.align		4
.L_11:
        /*0028*/ 	.byte	0x04, 0x17
        /*002a*/ 	.short	(.L_13 - .L_12)
.L_12:
        /*002c*/ 	.word	0x00000000
        /*0030*/ 	.short	0x0001
        /*0032*/ 	.short	0x0008
        /*0034*/ 	.byte	0x00, 0xf5, 0x21, 0x00


	//----- nvinfo : EIATTR_KPARAM_INFO
	.align		4
.L_13:
        /*0038*/ 	.byte	0x04, 0x17
        /*003a*/ 	.short	(.L_15 - .L_14)
.L_14:
        /*003c*/ 	.word	0x00000000
        /*0040*/ 	.short	0x0000
        /*0042*/ 	.short	0x0000
        /*0044*/ 	.byte	0x00, 0xf5, 0x21, 0x00


	//----- nvinfo : EIATTR_SPARSE_MMA_MASK
	.align		4
.L_15:
        /*0048*/ 	.byte	0x03, 0x50
        /*004a*/ 	.short	0x0000


	//----- nvinfo : EIATTR_MAXREG_COUNT
	.align		4
        /*004c*/ 	.byte	0x03, 0x1b
        /*004e*/ 	.short	0x00ff


	//----- nvinfo : EIATTR_NUM_BARRIERS
	.align		4
        /*0050*/ 	.byte	0x02, 0x4c
        /*0052*/ 	.byte	0x01
	.zero		1


	//----- nvinfo : EIATTR_MERCURY_ISA_VERSION
	.align		4
        /*0054*/ 	.byte	0x03, 0x5f
        /*0056*/ 	.short	0x0101


	//----- nvinfo : EIATTR_VRC_CTA_INIT_COUNT
	.align		4
        /*0058*/ 	.byte	0x02, 0x4a
	.zero		1
	.zero		1


	//----- nvinfo : EIATTR_EXIT_INSTR_OFFSETS
	.align		4
        /*005c*/ 	.byte	0x04, 0x1c
        /*005e*/ 	.short	(.L_17 - .L_16)


	//   ....[0]....
.L_16:
        /*0060*/ 	.word	0x00000490


	//----- nvinfo : EIATTR_CBANK_PARAM_SIZE
	.align		4
.L_17:
        /*0064*/ 	.byte	0x03, 0x19
        /*0066*/ 	.short	0x001c


	//----- nvinfo : EIATTR_PARAM_CBANK
	.align		4
        /*0068*/ 	.byte	0x04, 0x0a
        /*006a*/ 	.short	(.L_19 - .L_18)
	.align		4
.L_18:
        /*006c*/ 	.word	index@(.nv.constant0._Z15matMulOptKernelPfS_S_i)
        /*0070*/ 	.short	0x0380
        /*0072*/ 	.short	0x001c


	//----- nvinfo : EIATTR_SW_WAR
	.align		4
.L_19:
        /*0074*/ 	.byte	0x04, 0x36
        /*0076*/ 	.short	(.L_21 - .L_20)
.L_20:
        /*0078*/ 	.word	0x00000008
.L_21:


//--------------------- .nv.callgraph             --------------------------
	.section	.nv.callgraph,"",@"SHT_CUDA_CALLGRAPH"
	.align	4
	.sectionentsize	8
	.align		4
        /*0000*/ 	.word	0x00000000
	.align		4
        /*0004*/ 	.word	0xffffffff
	.align		4
        /*0008*/ 	.word	0x00000000
	.align		4
        /*000c*/ 	.word	0xfffffffe
	.align		4
        /*0010*/ 	.word	0x00000000
	.align		4
        /*0014*/ 	.word	0xfffffffd
	.align		4
        /*0018*/ 	.word	0x00000000
	.align		4
        /*001c*/ 	.word	0xfffffffc


//--------------------- .text._Z15matMulOptKernelPfS_S_i --------------------------
	.section	.text._Z15matMulOptKernelPfS_S_i,"ax",@progbits
	.align	128
        .global         _Z15matMulOptKernelPfS_S_i
        .type           _Z15matMulOptKernelPfS_S_i,@function
        .size           _Z15matMulOptKernelPfS_S_i,(.L_x_3 - _Z15matMulOptKernelPfS_S_i)
        .other          _Z15matMulOptKernelPfS_S_i,@"STO_CUDA_ENTRY STV_DEFAULT"
_Z15matMulOptKernelPfS_S_i:
.text._Z15matMulOptKernelPfS_S_i:
[----:B------:R-:W-:Y:S01]  /*0000*/  LDC R1, c[0x0][0x37c] ;  /* 0x0000df00ff017b82 */ /* 0x000fe20000000800 */
[----:B------:R-:W0:Y:S01]  /*0010*/  LDCU UR7, c[0x0][0x398] ;  /* 0x00007300ff0777ac */ /* 0x000e220008000800 */
[----:B------:R-:W1:Y:S06]  /*0020*/  S2R R2, SR_CTAID.Y ;  /* 0x0000000000027919 */ /* 0x000e6c0000002600 */
[----:B------:R-:W2:Y:S01]  /*0030*/  S2UR UR5, SR_CTAID.X ;  /* 0x00000000000579c3 */ /* 0x000ea20000002500 */
[----:B------:R-:W-:Y:S01]  /*0040*/  HFMA2 R27, -RZ, RZ, 0, 0 ;  /* 0x00000000ff1b7431 */ /* 0x000fe200000001ff */
[----:B------:R-:W1:Y:S01]  /*0050*/  LDCU UR4, c[0x0][0x364] ;  /* 0x00006c80ff0477ac */ /* 0x000e620008000800 */
[----:B------:R-:W1:Y:S01]  /*0060*/  S2R R15, SR_TID.Y ;  /* 0x00000000000f7919 */ /* 0x000e620000002200 */
[----:B------:R-:W-:Y:S01]  /*0070*/  MOV R25, RZ ;  /* 0x000000ff00197202 */ /* 0x000fe20000000f00 */
[----:B------:R-:W3:Y:S01]  /*0080*/  LDCU.64 UR8, c[0x0][0x358] ;  /* 0x00006b00ff0877ac */ /* 0x000ee20008000a00 */
[----:B------:R-:W2:Y:S02]  /*0090*/  S2R R17, SR_TID.X ;  /* 0x0000000000117919 */ /* 0x000ea40000002100 */
[----:B------:R-:W2:Y:S01]  /*00a0*/  LDC R14, c[0x0][0x360] ;  /* 0x0000d800ff0e7b82 */ /* 0x000ea20000000800 */
[----:B0-----:R-:W-:-:S05]  /*00b0*/  I2FP.F32.S32 R0, UR7 ;  /* 0x0000000700007c45 */ /* 0x001fca0008201400 */
[----:B------:R-:W-:-:S04]  /*00c0*/  FMUL R0, R0, 0.25 ;  /* 0x3e80000000007820 */ /* 0x000fc80000400000 */
[----:B------:R-:W0:Y:S01]  /*00d0*/  FRND.CEIL R16, R0 ;  /* 0x0000000000107307 */ /* 0x000e220000209000 */
[----:B-1----:R-:W-:Y:S02]  /*00e0*/  IMAD R19, R2, UR4, R15 ;  /* 0x0000000402137c24 */ /* 0x002fe4000f8e020f */
[----:B--2---:R-:W-:Y:S01]  /*00f0*/  IMAD R20, R14, UR5, R17 ;  /* 0x000000050e147c24 */ /* 0x004fe2000f8e0211 */
[----:B0-----:R-:W-:-:S13]  /*0100*/  FSETP.GT.AND P0, PT, R16, RZ, PT ;  /* 0x000000ff1000720b */ /* 0x001fda0003f04000 */
[----:B---3--:R-:W-:Y:S05]  /*0110*/  @!P0 BRA `(.L_x_0) ;  /* 0x0000000000c08947 */ /* 0x008fea0003800000 */
[----:B------:R-:W0:Y:S01]  /*0120*/  S2UR UR5, SR_CgaCtaId ;  /* 0x00000000000579c3 */ /* 0x000e220000008800 */
[----:B------:R-:W-:Y:S01]  /*0130*/  UMOV UR4, 0x400 ;  /* 0x0000040000047882 */ /* 0x000fe20000000000 */
[----:B------:R-:W-:Y:S02]  /*0140*/  IADD3 R21, PT, PT, R20, R14, RZ ;  /* 0x0000000e14157210 */ /* 0x000fe40007ffe0ff */
[----:B------:R-:W-:Y:S02]  /*0150*/  MOV R0, RZ ;  /* 0x000000ff00007202 */ /* 0x000fe40000000f00 */
[----:B------:R-:W-:Y:S02]  /*0160*/  MOV R27, RZ ;  /* 0x000000ff001b7202 */ /* 0x000fe40000000f00 */
[----:B------:R-:W1:Y:S08]  /*0170*/  LDC.64 R8, c[0x0][0x380] ;  /* 0x0000e000ff087b82 */ /* 0x000e700000000a00 */
[----:B------:R-:W2:Y:S01]  /*0180*/  LDC.64 R2, c[0x0][0x388] ;  /* 0x0000e200ff027b82 */ /* 0x000ea20000000a00 */
[----:B0-----:R-:W-:-:S02]  /*0190*/  ULEA UR6, UR5, UR4, 0x18 ;  /* 0x0000000405067291 */ /* 0x001fc4000f8ec0ff */
[----:B------:R-:W-:-:S04]  /*01a0*/  UIADD3 UR4, UPT, UPT, UR4, 0x40, URZ ;  /* 0x0000004004047890 */ /* 0x000fc8000fffe0ff */
[----:B------:R-:W-:Y:S01]  /*01b0*/  ULEA UR4, UR5, UR4, 0x18 ;  /* 0x0000000405047291 */ /* 0x000fe2000f8ec0ff */
[----:B------:R-:W-:-:S04]  /*01c0*/  LEA R22, R15, UR6, 0x4 ;  /* 0x000000060f167c11 */ /* 0x000fc8000f8e20ff */
[----:B------:R-:W-:Y:S02]  /*01d0*/  LEA R23, R17, R22, 0x2 ;  /* 0x0000001611177211 */ /* 0x000fe400078e10ff */
[----:B------:R-:W-:Y:S02]  /*01e0*/  LEA R24, R15, UR4, 0x5 ;  /* 0x000000040f187c11 */ /* 0x000fe4000f8e28ff */
[----:B------:R-:W-:-:S07]  /*01f0*/  LEA R18, R17, UR4, 0x2 ;  /* 0x0000000411127c11 */ /* 0x000fce000f8e10ff */
.L_x_1:
[C---:B------:R-:W-:Y:S02]  /*0200*/  LEA R4, R0.reuse, R17, 0x2 ;  /* 0x0000001100047211 */ /* 0x040fe400078e10ff */
[----:B------:R-:W-:-:S03]  /*0210*/  LEA R6, R0, R15, 0x2 ;  /* 0x0000000f00067211 */ /* 0x000fc600078e10ff */
[----:B------:R-:W-:Y:S02]  /*0220*/  IMAD R11, R19, UR7, R4 ;  /* 0x00000007130b7c24 */ /* 0x000fe4000f8e0204 */
[----:B------:R-:W-:Y:S02]  /*0230*/  IMAD R13, R6, UR7, R21 ;  /* 0x00000007060d7c24 */ /* 0x000fe4000f8e0215 */
[----:B-1----:R-:W-:-:S04]  /*0240*/  IMAD.WIDE R10, R11, 0x4, R8 ;  /* 0x000000040b0a7825 */ /* 0x002fc800078e0208 */
[----:B--2---:R-:W-:Y:S02]  /*0250*/  IMAD.WIDE R12, R13, 0x4, R2 ;  /* 0x000000040d0c7825 */ /* 0x004fe400078e0202 */
[----:B------:R-:W2:Y:S04]  /*0260*/  LDG.E R10, desc[UR8][R10.64] ;  /* 0x000000080a0a7981 */ /* 0x000ea8000c1e1900 */
[----:B------:R-:W3:Y:S01]  /*0270*/  LDG.E R12, desc[UR8][R12.64] ;  /* 0x000000080c0c7981 */ /* 0x000ee2000c1e1900 */
[----:B------:R-:W-:Y:S02]  /*0280*/  LEA R29, R4, R24, 0x2 ;  /* 0x00000018041d7211 */ /* 0x000fe400078e10ff */
[----:B------:R-:W-:Y:S01]  /*0290*/  IADD3 R0, PT, PT, R0, 0x1, RZ ;  /* 0x0000000100007810 */ /* 0x000fe20007ffe0ff */
[----:B--2---:R-:W-:Y:S04]  /*02a0*/  STS [R23], R10 ;  /* 0x0000000a17007388 */ /* 0x004fe80000000800 */
[----:B---3--:R-:W-:Y:S01]  /*02b0*/  STS [R29], R12 ;  /* 0x0000000c1d007388 */ /* 0x008fe20000000800 */
[----:B------:R-:W-:Y:S06]  /*02c0*/  BAR.SYNC.DEFER_BLOCKING 0x0 ;  /* 0x0000000000007b1d */ /* 0x000fec0000010000 */
[----:B------:R-:W-:Y:S04]  /*02d0*/  LDS R11, [R18] ;  /* 0x00000000120b7984 */ /* 0x000fe80000000800 */
[----:B------:R-:W0:Y:S04]  /*02e0*/  LDS.128 R4, [R22] ;  /* 0x0000000016047984 */ /* 0x000e280000000c00 */
[----:B------:R-:W1:Y:S04]  /*02f0*/  LDS R13, [R18+0x10] ;  /* 0x00001000120d7984 */ /* 0x000e680000000800 */
[----:B------:R-:W2:Y:S04]  /*0300*/  LDS R28, [R18+0x20] ;  /* 0x00002000121c7984 */ /* 0x000ea80000000800 */
[----:B------:R-:W3:Y:S04]  /*0310*/  LDS R26, [R18+0x30] ;  /* 0x00003000121a7984 */ /* 0x000ee80000000800 */
[----:B------:R-:W-:Y:S01]  /*0320*/  LDS R10, [R18+0x60] ;  /* 0x00006000120a7984 */ /* 0x000fe20000000800 */
[----:B0-----:R-:W-:-:S03]  /*0330*/  FFMA R27, R4, R11, R27 ;  /* 0x0000000b041b7223 */ /* 0x001fc6000000001b */
[----:B------:R-:W0:Y:S01]  /*0340*/  LDS R11, [R18+0x50] ;  /* 0x00005000120b7984 */ /* 0x000e220000000800 */
[----:B-1----:R-:W-:-:S03]  /*0350*/  FFMA R25, R4, R13, R25 ;  /* 0x0000000d04197223 */ /* 0x002fc60000000019 */
[----:B------:R-:W1:Y:S01]  /*0360*/  LDS R13, [R18+0x40] ;  /* 0x00004000120d7984 */ /* 0x000e620000000800 */
[----:B--2---:R-:W-:-:S03]  /*0370*/  FFMA R28, R28, R5, R27 ;  /* 0x000000051c1c7223 */ /* 0x004fc6000000001b */
[----:B------:R-:W2:Y:S01]  /*0380*/  LDS R4, [R18+0x70] ;  /* 0x0000700012047984 */ /* 0x000ea20000000800 */
[----:B---3--:R-:W-:Y:S01]  /*0390*/  FFMA R26, R26, R5, R25 ;  /* 0x000000051a1a7223 */ /* 0x008fe20000000019 */
[----:B------:R-:W-:Y:S01]  /*03a0*/  I2FP.F32.U32 R5, R0 ;  /* 0x0000000000057245 */ /* 0x000fe20000201000 */
[----:B------:R-:W-:Y:S03]  /*03b0*/  BAR.SYNC.DEFER_BLOCKING 0x0 ;  /* 0x0000000000007b1d */ /* 0x000fe60000010000 */
[----:B------:R-:W-:Y:S01]  /*03c0*/  FSETP.GT.AND P0, PT, R16, R5, PT ;  /* 0x000000051000720b */ /* 0x000fe20003f04000 */
[-C--:B0-----:R-:W-:Y:S01]  /*03d0*/  FFMA R11, R11, R6.reuse, R26 ;  /* 0x000000060b0b7223 */ /* 0x081fe2000000001a */
[----:B-1----:R-:W-:-:S04]  /*03e0*/  FFMA R13, R13, R6, R28 ;  /* 0x000000060d0d7223 */ /* 0x002fc8000000001c */
[-C--:B------:R-:W-:Y:S01]  /*03f0*/  FFMA R27, R10, R7.reuse, R13 ;  /* 0x000000070a1b7223 */ /* 0x080fe2000000000d */
[----:B--2---:R-:W-:-:S06]  /*0400*/  FFMA R25, R4, R7, R11 ;  /* 0x0000000704197223 */ /* 0x004fcc000000000b */
[----:B------:R-:W-:Y:S05]  /*0410*/  @P0 BRA `(.L_x_1) ;  /* 0xfffffffc00780947 */ /* 0x000fea000383ffff */
.L_x_0:
[----:B------:R-:W0:Y:S01]  /*0420*/  LDC.64 R2, c[0x0][0x390] ;  /* 0x0000e400ff027b82 */ /* 0x000e220000000a00 */
[----:B------:R-:W-:-:S04]  /*0430*/  IMAD R19, R19, UR7, R20 ;  /* 0x0000000713137c24 */ /* 0x000fc8000f8e0214 */
[----:B0-----:R-:W-:-:S03]  /*0440*/  IMAD.WIDE R2, R19, 0x4, R2 ;  /* 0x0000000413027825 */ /* 0x001fc600078e0202 */
[----:B------:R-:W-:Y:S02]  /*0450*/  LEA R14, P0, R14, R2, 0x2 ;  /* 0x000000020e0e7211 */ /* 0x000fe400078010ff */
[----:B------:R-:W-:Y:S02]  /*0460*/  STG.E desc[UR8][R2.64], R27 ;  /* 0x0000001b02007986 */ /* 0x000fe4000c101908 */
[----:B------:R-:W-:-:S05]  /*0470*/  IADD3.X R15, PT, PT, RZ, R3, RZ, P0, !PT ;  /* 0x00000003ff0f7210 */ /* 0x000fca00007fe4ff */
[----:B------:R-:W-:Y:S01]  /*0480*/  STG.E desc[UR8][R14.64], R25 ;  /* 0x000000190e007986 */ /* 0x000fe2000c101908 */
[----:B------:R-:W-:Y:S05]  /*0490*/  EXIT ;  /* 0x000000000000794d */ /* 0x000fea0003800000 */
.L_x_2:
[----:B------:R-:W-:-:S00]  /*04a0*/  BRA `(.L_x_2) ;  /* 0xfffffffc00fc7947 */ /* 0x000fc0000383ffff */
[----:B------:R-:W-:-:S00]  /*04b0*/  NOP ;  /* 0x0000000000007918 */ /* 0x000fc00000000000 */
        /* <DEDUP_REMOVED lines=12> */
.L_x_3:


//--------------------- .nv.shared._Z15matMulOptKernelPfS_S_i --------------------------
	.section	.nv.shared._Z15matMulOptKernelPfS_S_i,"aw",@nobits
	.sectionflags	@""
	.align	4
.nv.shared._Z15matMulOptKernelPfS_S_i:
	.zero		1216


//--------------------- .nv.shared.reserved.0     --------------------------
	.section	.nv.shared.reserved.0,"aw",@nobits
	.weak		__nv_reservedSMEM_offset_0_alias
	.size		__nv_reservedSMEM_offset_0_alias, 0, 64
	.other		__nv_reservedSMEM_offset_0_alias,@"STO_CUDA_RESERVED_SHARED STV_DEFAULT"
__nv_reservedSMEM_offset_0_alias:
	.zero		0
	.zero		64


//--------------------- .nv.constant0._Z15matMulOptKernelPfS_S_i --------------------------
	.section	.nv.constant0._Z15matMulOptKernelPfS_S_i,"a",@progbits
	.sectionflags	@""
	.align	4
.nv.constant0._Z15matMulOptKernelPfS_S_i:
	.zero		924


//--------------------- SYMBOLS --------------------------

	.type		.nv.reservedSmem.offset0,@object
	.size		.nv.reservedSmem.offset0,0x4
	.type		.nv.reservedSmem.cap,@object
	.size		.nv.reservedSmem.cap,0x4
